	.headerflags	@"EF_CUDA_TEXMODE_UNIFIED EF_CUDA_64BIT_ADDRESS EF_CUDA_ACCELERATORS EF_CUDA_SM90 EF_CUDA_VIRTUAL_SM(EF_CUDA_SM90)"
	.elftype	@"ET_EXEC"


//--------------------- .nv.info                  --------------------------
	.section	.nv.info,"",@"SHT_CUDA_INFO"
	.align	4


	//----- nvinfo : EIATTR_REGCOUNT
	.align		4
        /*0000*/ 	.byte	0x04, 0x2f
        /*0002*/ 	.short	(.L_1 - .L_0)
	.align		4
.L_0:
        /*0004*/ 	.word	index@(triton_poi_fused__to_copy_5)
        /*0008*/ 	.word	0x00000009


	//----- nvinfo : EIATTR_MIN_STACK_SIZE
	.align		4
.L_1:
        /*000c*/ 	.byte	0x04, 0x12
        /*000e*/ 	.short	(.L_3 - .L_2)
	.align		4
.L_2:
        /*0010*/ 	.word	index@(triton_poi_fused__to_copy_5)
        /*0014*/ 	.word	0x00000000


	//----- nvinfo : EIATTR_FRAME_SIZE
	.align		4
.L_3:
        /*0018*/ 	.byte	0x04, 0x11
        /*001a*/ 	.short	(.L_5 - .L_4)
	.align		4
.L_4:
        /*001c*/ 	.word	index@(triton_poi_fused__to_copy_5)
        /*0020*/ 	.word	0x00000000


	//----- nvinfo : EIATTR_MIN_STACK_SIZE
	.align		4
.L_5:
        /*0024*/ 	.byte	0x04, 0x12
        /*0026*/ 	.short	(.L_7 - .L_6)
	.align		4
.L_6:
        /*0028*/ 	.word	index@(triton_poi_fused__to_copy_5)
        /*002c*/ 	.word	0x00000000
.L_7:


//--------------------- .nv.info.triton_poi_fused__to_copy_5 --------------------------
	.section	.nv.info.triton_poi_fused__to_copy_5,"",@"SHT_CUDA_INFO"
	.sectionflags	@""
	.align	4


	//----- nvinfo : EIATTR_CUDA_API_VERSION
	.align		4
        /*0000*/ 	.byte	0x04, 0x37
        /*0002*/ 	.short	(.L_9 - .L_8)
.L_8:
        /*0004*/ 	.word	0x0000007c


	//----- nvinfo : EIATTR_KPARAM_INFO
	.align		4
.L_9:
        /*0008*/ 	.byte	0x04, 0x17
        /*000a*/ 	.short	(.L_11 - .L_10)
.L_10:
        /*000c*/ 	.word	0x00000000
        /*0010*/ 	.short	0x0001
        /*0012*/ 	.short	0x0008
        /*0014*/ 	.byte	0x00, 0xf0, 0x11, 0x00


	//----- nvinfo : EIATTR_KPARAM_INFO
	.align		4
.L_11:
        /*0018*/ 	.byte	0x04, 0x17
        /*001a*/ 	.short	(.L_13 - .L_12)
.L_12:
        /*001c*/ 	.word	0x00000000
        /*0020*/ 	.short	0x0000
        /*0022*/ 	.short	0x0000
        /*0024*/ 	.byte	0x00, 0xf4, 0x21, 0x00


	//----- nvinfo : EIATTR_SPARSE_MMA_MASK
	.align		4
.L_13:
        /*0028*/ 	.byte	0x03, 0x50
        /*002a*/ 	.short	0x0000


	//----- nvinfo : EIATTR_MAXREG_COUNT
	.align		4
        /*002c*/ 	.byte	0x03, 0x1b
        /*002e*/ 	.short	0x00ff


	//----- nvinfo : EIATTR_EXIT_INSTR_OFFSETS
	.align		4
        /*0030*/ 	.byte	0x04, 0x1c
        /*0032*/ 	.short	(.L_15 - .L_14)


	//   ....[0]....
.L_14:
        /*0034*/ 	.word	0x000000e0


	//   ....[1]....
        /*0038*/ 	.word	0x00000110


	//----- nvinfo : EIATTR_REQNTID
	.align		4
.L_15:
        /*003c*/ 	.byte	0x04, 0x10
        /*003e*/ 	.short	(.L_17 - .L_16)
.L_16:
        /*0040*/ 	.word	0x00000020
        /*0044*/ 	.word	0x00000001
        /*0048*/ 	.word	0x00000001


	//----- nvinfo : EIATTR_CBANK_PARAM_SIZE
	.align		4
.L_17:
        /*004c*/ 	.byte	0x03, 0x19
        /*004e*/ 	.short	0x000c


	//----- nvinfo : EIATTR_PARAM_CBANK
	.align		4
        /*0050*/ 	.byte	0x04, 0x0a
        /*0052*/ 	.short	(.L_19 - .L_18)
	.align		4
.L_18:
        /*0054*/ 	.word	index@(.nv.constant0.triton_poi_fused__to_copy_5)
        /*0058*/ 	.short	0x0210
        /*005a*/ 	.short	0x000c


	//----- nvinfo : EIATTR_SW_WAR
	.align		4
.L_19:
        /*005c*/ 	.byte	0x04, 0x36
        /*005e*/ 	.short	(.L_21 - .L_20)
.L_20:
        /*0060*/ 	.word	0x00000008
.L_21:


//--------------------- .nv.callgraph             --------------------------
	.section	.nv.callgraph,"",@"SHT_CUDA_CALLGRAPH"
	.align	4
	.sectionentsize	8
	.align		4
        /*0000*/ 	.word	0x00000000
	.align		4
        /*0004*/ 	.word	0xffffffff
	.align		4
        /*0008*/ 	.word	0x00000000
	.align		4
        /*000c*/ 	.word	0xfffffffe
	.align		4
        /*0010*/ 	.word	0x00000000
	.align		4
        /*0014*/ 	.word	0xfffffffd
	.align		4
        /*0018*/ 	.word	0x00000000
	.align		4
        /*001c*/ 	.word	0xfffffffc


//--------------------- .text.triton_poi_fused__to_copy_5 --------------------------
	.section	.text.triton_poi_fused__to_copy_5,"ax",@progbits
	.align	128
        .global         triton_poi_fused__to_copy_5
        .type           triton_poi_fused__to_copy_5,@function
        .size           triton_poi_fused__to_copy_5,(.L_x_1 - triton_poi_fused__to_copy_5)
        .other          triton_poi_fused__to_copy_5,@"STO_CUDA_ENTRY STV_DEFAULT"
triton_poi_fused__to_copy_5:
.text.triton_poi_fused__to_copy_5:
[----:B------:R-:W0:Y:S02]  /*0000*/  LDC R1, c[0x0][0x28] ;  /* 0x00000a00ff017b82 */ /* 0x000e240000000800 */
[----:B------:R-:W1:Y:S01]  /*0010*/  S2R R6, SR_TID.X ;  /* 0x0000000000067919 */ /* 0x000e620000002100 */
[----:B------:R-:W2:Y:S01]  /*0020*/  LDC.64 R2, c[0x0][0x210] ;  /* 0x00008400ff027b82 */ /* 0x000ea20000000a00 */
[----:B------:R-:W3:Y:S01]  /*0030*/  S2R R5, SR_CTAID.X ;  /* 0x0000000000057919 */ /* 0x000ee20000002500 */
[C---:B-1----:R-:W-:Y:S02]  /*0040*/  LOP3.LUT R0, R6.reuse, 0x7, RZ, 0xc0, !PT ;  /* 0x0000000706007812 */ /* 0x042fe400078ec0ff */
[----:B------:R-:W-:-:S03]  /*0050*/  LOP3.LUT P0, RZ, R6, 0x18, RZ, 0xc0, !PT ;  /* 0x0000001806ff7812 */ /* 0x000fc6000780c0ff */
[----:B---3--:R-:W-:-:S04]  /*0060*/  IMAD R5, R5, 0x8, R0 ;  /* 0x0000000805057824 */ /* 0x008fc800078e0200 */
[C---:B--2---:R-:W-:Y:S01]  /*0070*/  IMAD.WIDE R2, R5.reuse, 0x8, R2 ;  /* 0x0000000805027825 */ /* 0x044fe200078e0202 */
[----:B------:R-:W-:Y:S02]  /*0080*/  I2FP.F32.S32 R0, R5 ;  /* 0x0000000500007245 */ /* 0x000fe40000201400 */
[----:B------:R-:W-:-:S03]  /*0090*/  ISETP.LT.AND P0, PT, R5, 0x6, !P0 ;  /* 0x000000060500780c */ /* 0x000fc60004701270 */
[----:B------:R-:W-:-:S05]  /*00a0*/  FMUL R0, R0, 0.60000002384185791016 ;  /* 0x3f19999a00007820 */ /* 0x000fca0000400000 */
[----:B------:R-:W-:-:S04]  /*00b0*/  FMNMX R0, RZ, R0, !PT ;  /* 0x00000000ff007209 */ /* 0x000fc80007800000 */
[----:B------:R-:W1:Y:S02]  /*00c0*/  F2I.TRUNC.NTZ R4, R0 ;  /* 0x0000000000047305 */ /* 0x000e64000020f100 */
[----:B-1----:R-:W-:Y:S01]  /*00d0*/  SHF.R.S32.HI R5, RZ, 0x1f, R4 ;  /* 0x0000001fff057819 */ /* 0x002fe20000011404 */
[----:B------:R-:W-:Y:S06]  /*00e0*/  @!P0 EXIT ;  /* 0x000000000000894d */ /* 0x000fec0003800000 */
[----:B------:R-:W-:Y:S02]  /*00f0*/  ULDC.64 UR4, c[0x0][0x208] ;  /* 0x0000820000047ab9 */ /* 0x000fe40000000a00 */
[----:B------:R-:W-:Y:S01]  /*0100*/  STG.E.64 desc[UR4][R2.64], R4 ;  /* 0x0000000402007986 */ /* 0x000fe2000c101b04 */
[----:B------:R-:W-:Y:S05]  /*0110*/  EXIT ;  /* 0x000000000000794d */ /* 0x000fea0003800000 */
.L_x_0:
[----:B------:R-:W-:-:S00]  /*0120*/  BRA `(.L_x_0) ;  /* 0xfffffffc00fc7947 */ /* 0x000fc0000383ffff */
[----:B------:R-:W-:-:S00]  /*0130*/  NOP ;  /* 0x0000000000007918 */ /* 0x000fc00000000000 */
        /* <DEDUP_REMOVED lines=12> */
.L_x_1:


//--------------------- .nv.constant0.triton_poi_fused__to_copy_5 --------------------------
	.section	.nv.constant0.triton_poi_fused__to_copy_5,"a",@progbits
	.sectionflags	@""
	.align	4
.nv.constant0.triton_poi_fused__to_copy_5:
	.zero		540
